//
// Generated by NVIDIA NVVM Compiler
//
// Compiler Build ID: CL-36424714
// Cuda compilation tools, release 13.0, V13.0.88
// Based on NVVM 20.0.0
//

.version 9.0
.target sm_100
.address_size 64

	// .globl	_Z15transposeKernel6MatrixS_

.visible .entry _Z15transposeKernel6MatrixS_(
	.param .align 8 .b8 _Z15transposeKernel6MatrixS__param_0[24],
	.param .align 8 .b8 _Z15transposeKernel6MatrixS__param_1[24]
)
{


	ret;

}


// ===== COMPILED SASS (sm_100) =====

	.target	sm_100

	.elftype	@"ET_EXEC"


//--------------------- .note.nv.tkinfo           --------------------------
	.section	.note.nv.tkinfo,"",@"SHT_NOTE"
	.sectionflags	@"SHF_NOTE_NV_TKINFO"
	.tkinfo
        /*0018*/ 	.word	0x00000002
        /*0030*/ 	.string	""
        /*0030*/ 	.string	"ptxas"
        /*0030*/ 	.string	"Cuda compilation tools, release 13.0, V13.0.88"
        /*0030*/ 	.string	"Build cuda_13.0.r13.0/compiler.36424714_0"
        /*0030*/ 	.string	"-arch sm_100 -m 64 "



//--------------------- .note.nv.cuinfo           --------------------------
	.section	.note.nv.cuinfo,"",@"SHT_NOTE"
	.sectionflags	@"SHF_NOTE_NV_CUINFO"
        /*0018*/ 	.short	0x0002
        /*001a*/ 	.short	0x0064
        /*001c*/ 	.short	0x0082
	.zero		2


//--------------------- .nv.info                  --------------------------
	.section	.nv.info,"",@"SHT_CUDA_INFO"
	.align	4


	//----- nvinfo : EIATTR_REGCOUNT
	.align		4
        /*0000*/ 	.byte	0x04, 0x2f
        /*0002*/ 	.short	(.L_1 - .L_0)
	.align		4
.L_0:
        /*0004*/ 	.word	index@(_Z15transposeKernel6MatrixS_)
        /*0008*/ 	.word	0x00000004


	//----- nvinfo : EIATTR_FRAME_SIZE
	.align		4
.L_1:
        /*000c*/ 	.byte	0x04, 0x11
        /*000e*/ 	.short	(.L_3 - .L_2)
	.align		4
.L_2:
        /*0010*/ 	.word	index@(_Z15transposeKernel6MatrixS_)
        /*0014*/ 	.word	0x00000000


	//----- nvinfo : EIATTR_MIN_STACK_SIZE
	.align		4
.L_3:
        /*0018*/ 	.byte	0x04, 0x12
        /*001a*/ 	.short	(.L_5 - .L_4)
	.align		4
.L_4:
        /*001c*/ 	.word	index@(_Z15transposeKernel6MatrixS_)
        /*0020*/ 	.word	0x00000000
.L_5:


//--------------------- .nv.compat                --------------------------
	.section	.nv.compat,"",@"SHT_CUDA_COMPAT_INFO"
	.align	4
        /*0000*/ 	.byte	0x02, 0x09, 0x00, 0x00, 0x02, 0x02, 0x01, 0x00, 0x02, 0x05, 0x05, 0x00, 0x03, 0x07, 0x01, 0x01
        /*0010*/ 	.byte	0x02, 0x03, 0x00, 0x00, 0x02, 0x06, 0x01, 0x00, 0x04, 0x0b, 0x08, 0x00, 0x09, 0x00, 0x00, 0x00
        /*0020*/ 	.byte	0x00, 0x00, 0x00, 0x00


//--------------------- .nv.info._Z15transposeKernel6MatrixS_ --------------------------
	.section	.nv.info._Z15transposeKernel6MatrixS_,"",@"SHT_CUDA_INFO"
	.sectionflags	@""
	.align	4


	//----- nvinfo : EIATTR_CUDA_API_VERSION
	.align		4
        /*0000*/ 	.byte	0x04, 0x37
        /*0002*/ 	.short	(.L_7 - .L_6)
.L_6:
        /*0004*/ 	.word	0x00000082


	//----- nvinfo : EIATTR_KPARAM_INFO
	.align		4
.L_7:
        /*0008*/ 	.byte	0x04, 0x17
        /*000a*/ 	.short	(.L_9 - .L_8)
.L_8:
        /*000c*/ 	.word	0x00000000
        /*0010*/ 	.short	0x0001
        /*0012*/ 	.short	0x0018
        /*0014*/ 	.byte	0x00, 0xf0, 0x61, 0x00


	//----- nvinfo : EIATTR_KPARAM_INFO
	.align		4
.L_9:
        /*0018*/ 	.byte	0x04, 0x17
        /*001a*/ 	.short	(.L_11 - .L_10)
.L_10:
        /*001c*/ 	.word	0x00000000
        /*0020*/ 	.short	0x0000
        /*0022*/ 	.short	0x0000
        /*0024*/ 	.byte	0x00, 0xf0, 0x61, 0x00


	//----- nvinfo : EIATTR_SPARSE_MMA_MASK
	.align		4
.L_11:
        /*0028*/ 	.byte	0x03, 0x50
        /*002a*/ 	.short	0x0000


	//----- nvinfo : EIATTR_MAXREG_COUNT
	.align		4
        /*002c*/ 	.byte	0x03, 0x1b
        /*002e*/ 	.short	0x00ff


	//----- nvinfo : EIATTR_MERCURY_ISA_VERSION
	.align		4
        /*0030*/ 	.byte	0x03, 0x5f
        /*0032*/ 	.short	0x0101


	//----- nvinfo : EIATTR_VRC_CTA_INIT_COUNT
	.align		4
        /*0034*/ 	.byte	0x02, 0x4a
	.zero		1
	.zero		1


	//----- nvinfo : EIATTR_EXIT_INSTR_OFFSETS
	.align		4
        /*0038*/ 	.byte	0x04, 0x1c
        /*003a*/ 	.short	(.L_13 - .L_12)


	//   ....[0]....
.L_12:
        /*003c*/ 	.word	0x00000010


	//----- nvinfo : EIATTR_CBANK_PARAM_SIZE
	.align		4
.L_13:
        /*0040*/ 	.byte	0x03, 0x19
        /*0042*/ 	.short	0x0030


	//----- nvinfo : EIATTR_PARAM_CBANK
	.align		4
        /*0044*/ 	.byte	0x04, 0x0a
        /*0046*/ 	.short	(.L_15 - .L_14)
	.align		4
.L_14:
        /*0048*/ 	.word	index@(.nv.constant0._Z15transposeKernel6MatrixS_)
        /*004c*/ 	.short	0x0380
        /*004e*/ 	.short	0x0030


	//----- nvinfo : EIATTR_SW_WAR
	.align		4
.L_15:
        /*0050*/ 	.byte	0x04, 0x36
        /*0052*/ 	.short	(.L_17 - .L_16)
.L_16:
        /*0054*/ 	.word	0x00000008
.L_17:


//--------------------- .nv.callgraph             --------------------------
	.section	.nv.callgraph,"",@"SHT_CUDA_CALLGRAPH"
	.align	4
	.sectionentsize	8
	.align		4
        /*0000*/ 	.word	0x00000000
	.align		4
        /*0004*/ 	.word	0xffffffff
	.align		4
        /*0008*/ 	.word	0x00000000
	.align		4
        /*000c*/ 	.word	0xfffffffe
	.align		4
        /*0010*/ 	.word	0x00000000
	.align		4
        /*0014*/ 	.word	0xfffffffd
	.align		4
        /*0018*/ 	.word	0x00000000
	.align		4
        /*001c*/ 	.word	0xfffffffc


//--------------------- .text._Z15transposeKernel6MatrixS_ --------------------------
	.section	.text._Z15transposeKernel6MatrixS_,"ax",@progbits
	.align	128
        .global         _Z15transposeKernel6MatrixS_
        .type           _Z15transposeKernel6MatrixS_,@function
        .size           _Z15transposeKernel6MatrixS_,(.L_x_1 - _Z15transposeKernel6MatrixS_)
        .other          _Z15transposeKernel6MatrixS_,@"STO_CUDA_ENTRY STV_DEFAULT"
_Z15transposeKernel6MatrixS_:
.text._Z15transposeKernel6MatrixS_:
[----:B------:R-:W-:Y:S01]  /*0000*/  LDC R1, c[0x0][0x37c] ;  /* 0x0000df00ff017b82 */ /* 0x000fe20000000800 */
[----:B------:R-:W-:Y:S05]  /*0010*/  EXIT ;  /* 0x000000000000794d */ /* 0x000fea0003800000 */
.L_x_0:
[----:B------:R-:W-:-:S00]  /*0020*/  BRA `(.L_x_0) ;  /* 0xfffffffc00fc7947 */ /* 0x000fc0000383ffff */
[----:B------:R-:W-:-:S00]  /*0030*/  NOP ;  /* 0x0000000000007918 */ /* 0x000fc00000000000 */
        /* <DEDUP_REMOVED lines=12> */
.L_x_1:


//--------------------- .nv.shared.reserved.0     --------------------------
	.section	.nv.shared.reserved.0,"aw",@nobits
	.weak		__nv_reservedSMEM_offset_0_alias
	.size		__nv_reservedSMEM_offset_0_alias, 0, 64
	.other		__nv_reservedSMEM_offset_0_alias,@"STO_CUDA_RESERVED_SHARED STV_DEFAULT"
__nv_reservedSMEM_offset_0_alias:
	.zero		0
	.zero		64


//--------------------- .nv.constant0._Z15transposeKernel6MatrixS_ --------------------------
	.section	.nv.constant0._Z15transposeKernel6MatrixS_,"a",@progbits
	.sectionflags	@""
	.align	4
.nv.constant0._Z15transposeKernel6MatrixS_:
	.zero		944


//--------------------- SYMBOLS --------------------------

	.type		.nv.reservedSmem.offset0,@object
	.size		.nv.reservedSmem.offset0,0x4
